//
// Generated by NVIDIA NVVM Compiler
//
// Compiler Build ID: CL-36424714
// Cuda compilation tools, release 13.0, V13.0.88
// Based on NVVM 20.0.0
//

.version 9.0
.target sm_100
.address_size 64

	// .globl	_Z10dotProductPdS_S_i
// _ZZ10dotProductPdS_S_iE4temp has been demoted

.visible .entry _Z10dotProductPdS_S_i(
	.param .u64 .ptr .align 1 _Z10dotProductPdS_S_i_param_0,
	.param .u64 .ptr .align 1 _Z10dotProductPdS_S_i_param_1,
	.param .u64 .ptr .align 1 _Z10dotProductPdS_S_i_param_2,
	.param .u32 _Z10dotProductPdS_S_i_param_3
)
{
	.reg .pred 	%p<11>;
	.reg .b32 	%r<39>;
	.reg .b64 	%rd<21>;
	.reg .b64 	%fd<34>;
	// demoted variable
	.shared .align 8 .b8 _ZZ10dotProductPdS_S_iE4temp[2048];
	ld.param.u64 	%rd4, [_Z10dotProductPdS_S_i_param_0];
	ld.param.u64 	%rd5, [_Z10dotProductPdS_S_i_param_1];
	ld.param.u64 	%rd3, [_Z10dotProductPdS_S_i_param_2];
	ld.param.u32 	%r17, [_Z10dotProductPdS_S_i_param_3];
	cvta.to.global.u64 	%rd1, %rd5;
	cvta.to.global.u64 	%rd2, %rd4;
	mov.u32 	%r1, %tid.x;
	mov.u32 	%r18, %ctaid.x;
	mov.u32 	%r38, %ntid.x;
	mad.lo.s32 	%r36, %r18, %r38, %r1;
	mov.u32 	%r19, %nctaid.x;
	mul.lo.s32 	%r4, %r38, %r19;
	shl.b32 	%r20, %r1, 3;
	mov.u32 	%r21, _ZZ10dotProductPdS_S_iE4temp;
	add.s32 	%r5, %r21, %r20;
	mov.b64 	%rd6, 0;
	st.shared.u64 	[%r5], %rd6;
	setp.ge.s32 	%p1, %r36, %r17;
	@%p1 bra 	$L__BB0_8;
	add.s32 	%r22, %r36, %r4;
	max.s32 	%r23, %r17, %r22;
	setp.lt.s32 	%p2, %r22, %r17;
	selp.u32 	%r24, 1, 0, %p2;
	add.s32 	%r25, %r22, %r24;
	sub.s32 	%r26, %r23, %r25;
	div.u32 	%r27, %r26, %r4;
	add.s32 	%r6, %r27, %r24;
	and.b32  	%r28, %r6, 3;
	setp.eq.s32 	%p3, %r28, 3;
	mov.f64 	%fd33, 0d0000000000000000;
	@%p3 bra 	$L__BB0_4;
	add.s32 	%r29, %r6, 1;
	and.b32  	%r30, %r29, 3;
	neg.s32 	%r34, %r30;
	mov.f64 	%fd33, 0d0000000000000000;
$L__BB0_3:
	.pragma "nounroll";
	mul.wide.s32 	%rd7, %r36, 8;
	add.s64 	%rd8, %rd1, %rd7;
	add.s64 	%rd9, %rd2, %rd7;
	ld.global.f64 	%fd11, [%rd9];
	ld.global.f64 	%fd12, [%rd8];
	fma.rn.f64 	%fd33, %fd11, %fd12, %fd33;
	add.s32 	%r36, %r36, %r4;
	add.s32 	%r34, %r34, 1;
	setp.ne.s32 	%p4, %r34, 0;
	@%p4 bra 	$L__BB0_3;
$L__BB0_4:
	setp.lt.u32 	%p5, %r6, 3;
	@%p5 bra 	$L__BB0_7;
	mul.wide.s32 	%rd13, %r4, 8;
	shl.b32 	%r31, %r4, 2;
$L__BB0_6:
	mul.wide.s32 	%rd10, %r36, 8;
	add.s64 	%rd11, %rd2, %rd10;
	ld.global.f64 	%fd13, [%rd11];
	add.s64 	%rd12, %rd1, %rd10;
	ld.global.f64 	%fd14, [%rd12];
	fma.rn.f64 	%fd15, %fd13, %fd14, %fd33;
	add.s64 	%rd14, %rd11, %rd13;
	ld.global.f64 	%fd16, [%rd14];
	add.s64 	%rd15, %rd12, %rd13;
	ld.global.f64 	%fd17, [%rd15];
	fma.rn.f64 	%fd18, %fd16, %fd17, %fd15;
	add.s64 	%rd16, %rd14, %rd13;
	ld.global.f64 	%fd19, [%rd16];
	add.s64 	%rd17, %rd15, %rd13;
	ld.global.f64 	%fd20, [%rd17];
	fma.rn.f64 	%fd21, %fd19, %fd20, %fd18;
	add.s64 	%rd18, %rd16, %rd13;
	ld.global.f64 	%fd22, [%rd18];
	add.s64 	%rd19, %rd17, %rd13;
	ld.global.f64 	%fd23, [%rd19];
	fma.rn.f64 	%fd33, %fd22, %fd23, %fd21;
	add.s32 	%r36, %r31, %r36;
	setp.lt.s32 	%p6, %r36, %r17;
	@%p6 bra 	$L__BB0_6;
$L__BB0_7:
	st.shared.f64 	[%r5], %fd33;
$L__BB0_8:
	bar.sync 	0;
	setp.lt.u32 	%p7, %r38, 2;
	@%p7 bra 	$L__BB0_12;
$L__BB0_9:
	shr.u32 	%r16, %r38, 1;
	setp.ge.u32 	%p8, %r1, %r16;
	@%p8 bra 	$L__BB0_11;
	shl.b32 	%r32, %r16, 3;
	add.s32 	%r33, %r5, %r32;
	ld.shared.f64 	%fd24, [%r33];
	ld.shared.f64 	%fd25, [%r5];
	add.f64 	%fd26, %fd24, %fd25;
	st.shared.f64 	[%r5], %fd26;
$L__BB0_11:
	bar.sync 	0;
	setp.gt.u32 	%p9, %r38, 3;
	mov.u32 	%r38, %r16;
	@%p9 bra 	$L__BB0_9;
$L__BB0_12:
	setp.ne.s32 	%p10, %r1, 0;
	@%p10 bra 	$L__BB0_14;
	ld.shared.f64 	%fd27, [_ZZ10dotProductPdS_S_iE4temp];
	cvta.to.global.u64 	%rd20, %rd3;
	atom.global.add.f64 	%fd28, [%rd20], %fd27;
$L__BB0_14:
	ret;

}


// ===== COMPILED SASS (sm_100) =====

	.target	sm_100

	.elftype	@"ET_EXEC"


//--------------------- .note.nv.tkinfo           --------------------------
	.section	.note.nv.tkinfo,"",@"SHT_NOTE"
	.sectionflags	@"SHF_NOTE_NV_TKINFO"
	.tkinfo
        /*0018*/ 	.word	0x00000002
        /*0030*/ 	.string	""
        /*0030*/ 	.string	"ptxas"
        /*0030*/ 	.string	"Cuda compilation tools, release 13.0, V13.0.88"
        /*0030*/ 	.string	"Build cuda_13.0.r13.0/compiler.36424714_0"
        /*0030*/ 	.string	"-arch sm_100 -m 64 "



//--------------------- .note.nv.cuinfo           --------------------------
	.section	.note.nv.cuinfo,"",@"SHT_NOTE"
	.sectionflags	@"SHF_NOTE_NV_CUINFO"
        /*0018*/ 	.short	0x0002
        /*001a*/ 	.short	0x0064
        /*001c*/ 	.short	0x0082
	.zero		2


//--------------------- .nv.info                  --------------------------
	.section	.nv.info,"",@"SHT_CUDA_INFO"
	.align	4


	//----- nvinfo : EIATTR_REGCOUNT
	.align		4
        /*0000*/ 	.byte	0x04, 0x2f
        /*0002*/ 	.short	(.L_1 - .L_0)
	.align		4
.L_0:
        /*0004*/ 	.word	index@(_Z10dotProductPdS_S_i)
        /*0008*/ 	.word	0x00000020


	//----- nvinfo : EIATTR_FRAME_SIZE
	.align		4
.L_1:
        /*000c*/ 	.byte	0x04, 0x11
        /*000e*/ 	.short	(.L_3 - .L_2)
	.align		4
.L_2:
        /*0010*/ 	.word	index@(_Z10dotProductPdS_S_i)
        /*0014*/ 	.word	0x00000000


	//----- nvinfo : EIATTR_MIN_STACK_SIZE
	.align		4
.L_3:
        /*0018*/ 	.byte	0x04, 0x12
        /*001a*/ 	.short	(.L_5 - .L_4)
	.align		4
.L_4:
        /*001c*/ 	.word	index@(_Z10dotProductPdS_S_i)
        /*0020*/ 	.word	0x00000000
.L_5:


//--------------------- .nv.compat                --------------------------
	.section	.nv.compat,"",@"SHT_CUDA_COMPAT_INFO"
	.align	4
        /*0000*/ 	.byte	0x02, 0x09, 0x00, 0x00, 0x02, 0x02, 0x01, 0x00, 0x02, 0x05, 0x05, 0x00, 0x03, 0x07, 0x01, 0x01
        /*0010*/ 	.byte	0x02, 0x03, 0x00, 0x00, 0x02, 0x06, 0x01, 0x00, 0x04, 0x0b, 0x08, 0x00, 0x01, 0x00, 0x00, 0x00
        /*0020*/ 	.byte	0x00, 0x00, 0x00, 0x00


//--------------------- .nv.info._Z10dotProductPdS_S_i --------------------------
	.section	.nv.info._Z10dotProductPdS_S_i,"",@"SHT_CUDA_INFO"
	.sectionflags	@""
	.align	4


	//----- nvinfo : EIATTR_CUDA_API_VERSION
	.align		4
        /*0000*/ 	.byte	0x04, 0x37
        /*0002*/ 	.short	(.L_7 - .L_6)
.L_6:
        /*0004*/ 	.word	0x00000082


	//----- nvinfo : EIATTR_KPARAM_INFO
	.align		4
.L_7:
        /*0008*/ 	.byte	0x04, 0x17
        /*000a*/ 	.short	(.L_9 - .L_8)
.L_8:
        /*000c*/ 	.word	0x00000000
        /*0010*/ 	.short	0x0003
        /*0012*/ 	.short	0x0018
        /*0014*/ 	.byte	0x00, 0xf0, 0x11, 0x00


	//----- nvinfo : EIATTR_KPARAM_INFO
	.align		4
.L_9:
        /*0018*/ 	.byte	0x04, 0x17
        /*001a*/ 	.short	(.L_11 - .L_10)
.L_10:
        /*001c*/ 	.word	0x00000000
        /*0020*/ 	.short	0x0002
        /*0022*/ 	.short	0x0010
        /*0024*/ 	.byte	0x00, 0xf5, 0x21, 0x00


	//----- nvinfo : EIATTR_KPARAM_INFO
	.align		4
.L_11:
        /*0028*/ 	.byte	0x04, 0x17
        /*002a*/ 	.short	(.L_13 - .L_12)
.L_12:
        /*002c*/ 	.word	0x00000000
        /*0030*/ 	.short	0x0001
        /*0032*/ 	.short	0x0008
        /*0034*/ 	.byte	0x00, 0xf5, 0x21, 0x00


	//----- nvinfo : EIATTR_KPARAM_INFO
	.align		4
.L_13:
        /*0038*/ 	.byte	0x04, 0x17
        /*003a*/ 	.short	(.L_15 - .L_14)
.L_14:
        /*003c*/ 	.word	0x00000000
        /*0040*/ 	.short	0x0000
        /*0042*/ 	.short	0x0000
        /*0044*/ 	.byte	0x00, 0xf5, 0x21, 0x00


	//----- nvinfo : EIATTR_SPARSE_MMA_MASK
	.align		4
.L_15:
        /*0048*/ 	.byte	0x03, 0x50
        /*004a*/ 	.short	0x0000


	//----- nvinfo : EIATTR_MAXREG_COUNT
	.align		4
        /*004c*/ 	.byte	0x03, 0x1b
        /*004e*/ 	.short	0x00ff


	//----- nvinfo : EIATTR_NUM_BARRIERS
	.align		4
        /*0050*/ 	.byte	0x02, 0x4c
        /*0052*/ 	.byte	0x01
	.zero		1


	//----- nvinfo : EIATTR_MERCURY_ISA_VERSION
	.align		4
        /*0054*/ 	.byte	0x03, 0x5f
        /*0056*/ 	.short	0x0101


	//----- nvinfo : EIATTR_VRC_CTA_INIT_COUNT
	.align		4
        /*0058*/ 	.byte	0x02, 0x4a
	.zero		1
	.zero		1


	//----- nvinfo : EIATTR_EXIT_INSTR_OFFSETS
	.align		4
        /*005c*/ 	.byte	0x04, 0x1c
        /*005e*/ 	.short	(.L_17 - .L_16)


	//   ....[0]....
.L_16:
        /*0060*/ 	.word	0x000006c0


	//   ....[1]....
        /*0064*/ 	.word	0x00000730


	//----- nvinfo : EIATTR_CRS_STACK_SIZE
	.align		4
.L_17:
        /*0068*/ 	.byte	0x04, 0x1e
        /*006a*/ 	.short	(.L_19 - .L_18)
.L_18:
        /*006c*/ 	.word	0x00000000


	//----- nvinfo : EIATTR_CBANK_PARAM_SIZE
	.align		4
.L_19:
        /*0070*/ 	.byte	0x03, 0x19
        /*0072*/ 	.short	0x001c


	//----- nvinfo : EIATTR_PARAM_CBANK
	.align		4
        /*0074*/ 	.byte	0x04, 0x0a
        /*0076*/ 	.short	(.L_21 - .L_20)
	.align		4
.L_20:
        /*0078*/ 	.word	index@(.nv.constant0._Z10dotProductPdS_S_i)
        /*007c*/ 	.short	0x0380
        /*007e*/ 	.short	0x001c


	//----- nvinfo : EIATTR_SW_WAR
	.align		4
.L_21:
        /*0080*/ 	.byte	0x04, 0x36
        /*0082*/ 	.short	(.L_23 - .L_22)
.L_22:
        /*0084*/ 	.word	0x00000008
.L_23:


//--------------------- .nv.callgraph             --------------------------
	.section	.nv.callgraph,"",@"SHT_CUDA_CALLGRAPH"
	.align	4
	.sectionentsize	8
	.align		4
        /*0000*/ 	.word	0x00000000
	.align		4
        /*0004*/ 	.word	0xffffffff
	.align		4
        /*0008*/ 	.word	0x00000000
	.align		4
        /*000c*/ 	.word	0xfffffffe
	.align		4
        /*0010*/ 	.word	0x00000000
	.align		4
        /*0014*/ 	.word	0xfffffffd
	.align		4
        /*0018*/ 	.word	0x00000000
	.align		4
        /*001c*/ 	.word	0xfffffffc


//--------------------- .text._Z10dotProductPdS_S_i --------------------------
	.section	.text._Z10dotProductPdS_S_i,"ax",@progbits
	.align	128
        .global         _Z10dotProductPdS_S_i
        .type           _Z10dotProductPdS_S_i,@function
        .size           _Z10dotProductPdS_S_i,(.L_x_11 - _Z10dotProductPdS_S_i)
        .other          _Z10dotProductPdS_S_i,@"STO_CUDA_ENTRY STV_DEFAULT"
_Z10dotProductPdS_S_i:
.text._Z10dotProductPdS_S_i:
[----:B------:R-:W-:Y:S08]  /*0000*/  LDC R1, c[0x0][0x37c] ;  /* 0x0000df00ff017b82 */ /* 0x000ff00000000800 */
[----:B------:R-:W0:Y:S01]  /*0010*/  S2UR UR5, SR_CgaCtaId ;  /* 0x00000000000579c3 */ /* 0x000e220000008800 */
[----:B------:R-:W1:Y:S01]  /*0020*/  S2R R0, SR_TID.X ;  /* 0x0000000000007919 */ /* 0x000e620000002100 */
[----:B------:R-:W-:Y:S01]  /*0030*/  UMOV UR4, 0x400 ;  /* 0x0000040000047882 */ /* 0x000fe20000000000 */
[----:B------:R-:W2:Y:S01]  /*0040*/  LDCU.64 UR6, c[0x0][0x358] ;  /* 0x00006b00ff0677ac */ /* 0x000ea20008000a00 */
[----:B------:R-:W-:Y:S04]  /*0050*/  BSSY.RECONVERGENT B0, `(.L_x_0) ;  /* 0x0000057000007945 */ /* 0x000fe80003800200 */
[----:B------:R-:W3:Y:S08]  /*0060*/  S2UR UR8, SR_CTAID.X ;  /* 0x00000000000879c3 */ /* 0x000ef00000002500 */
[----:B------:R-:W3:Y:S01]  /*0070*/  LDC R21, c[0x0][0x360] ;  /* 0x0000d800ff157b82 */ /* 0x000ee20000000800 */
[----:B0-----:R-:W-:Y:S01]  /*0080*/  ULEA UR4, UR5, UR4, 0x18 ;  /* 0x0000000405047291 */ /* 0x001fe2000f8ec0ff */
[----:B------:R-:W0:Y:S05]  /*0090*/  LDCU UR5, c[0x0][0x398] ;  /* 0x00007300ff0577ac */ /* 0x000e2a0008000800 */
[----:B-1----:R-:W-:-:S05]  /*00a0*/  LEA R23, R0, UR4, 0x3 ;  /* 0x0000000400177c11 */ /* 0x002fca000f8e18ff */
[----:B------:R-:W1:Y:S01]  /*00b0*/  LDCU UR4, c[0x0][0x370] ;  /* 0x00006e00ff0477ac */ /* 0x000e620008000800 */
[----:B------:R4:W-:Y:S01]  /*00c0*/  STS.64 [R23], RZ ;  /* 0x000000ff17007388 */ /* 0x0009e20000000a00 */
[----:B---3--:R-:W-:-:S05]  /*00d0*/  IMAD R25, R21, UR8, R0 ;  /* 0x0000000815197c24 */ /* 0x008fca000f8e0200 */
[----:B0-----:R-:W-:Y:S01]  /*00e0*/  ISETP.GE.AND P0, PT, R25, UR5, PT ;  /* 0x0000000519007c0c */ /* 0x001fe2000bf06270 */
[----:B-1----:R-:W-:-:S12]  /*00f0*/  IMAD R20, R21, UR4, RZ ;  /* 0x0000000415147c24 */ /* 0x002fd8000f8e02ff */
[----:B--2-4-:R-:W-:Y:S05]  /*0100*/  @P0 BRA `(.L_x_1) ;  /* 0x00000004002c0947 */ /* 0x014fea0003800000 */
[----:B------:R-:W0:Y:S01]  /*0110*/  I2F.U32.RP R7, R20 ;  /* 0x0000001400077306 */ /* 0x000e220000209000 */
[C---:B------:R-:W-:Y:S01]  /*0120*/  IADD3 R4, PT, PT, R20.reuse, R25, RZ ;  /* 0x0000001914047210 */ /* 0x040fe20007ffe0ff */
[----:B------:R-:W-:Y:S01]  /*0130*/  IMAD.MOV R9, RZ, RZ, -R20 ;  /* 0x000000ffff097224 */ /* 0x000fe200078e0a14 */
[----:B------:R-:W-:Y:S01]  /*0140*/  ISETP.NE.U32.AND P2, PT, R20, RZ, PT ;  /* 0x000000ff1400720c */ /* 0x000fe20003f45070 */
[----:B------:R-:W-:Y:S01]  /*0150*/  BSSY.RECONVERGENT B1, `(.L_x_2) ;  /* 0x0000029000017945 */ /* 0x000fe20003800200 */
[C---:B------:R-:W-:Y:S02]  /*0160*/  ISETP.GE.AND P0, PT, R4.reuse, UR5, PT ;  /* 0x0000000504007c0c */ /* 0x040fe4000bf06270 */
[----:B------:R-:W-:Y:S02]  /*0170*/  VIMNMX R5, PT, PT, R4, UR5, !PT ;  /* 0x0000000504057c48 */ /* 0x000fe4000ffe0100 */
[----:B------:R-:W-:-:S04]  /*0180*/  SEL R6, RZ, 0x1, P0 ;  /* 0x00000001ff067807 */ /* 0x000fc80000000000 */
[----:B------:R-:W-:Y:S01]  /*0190*/  IADD3 R5, PT, PT, R5, -R4, -R6 ;  /* 0x8000000405057210 */ /* 0x000fe20007ffe806 */
[----:B0-----:R-:W0:Y:S02]  /*01a0*/  MUFU.RCP R7, R7 ;  /* 0x0000000700077308 */ /* 0x001e240000001000 */
[----:B0-----:R-:W-:-:S06]  /*01b0*/  VIADD R2, R7, 0xffffffe ;  /* 0x0ffffffe07027836 */ /* 0x001fcc0000000000 */
[----:B------:R0:W1:Y:S02]  /*01c0*/  F2I.FTZ.U32.TRUNC.NTZ R3, R2 ;  /* 0x0000000200037305 */ /* 0x000064000021f000 */
[----:B0-----:R-:W-:Y:S02]  /*01d0*/  IMAD.MOV.U32 R2, RZ, RZ, RZ ;  /* 0x000000ffff027224 */ /* 0x001fe400078e00ff */
[----:B-1----:R-:W-:-:S04]  /*01e0*/  IMAD R9, R9, R3, RZ ;  /* 0x0000000309097224 */ /* 0x002fc800078e02ff */
[----:B------:R-:W-:-:S06]  /*01f0*/  IMAD.HI.U32 R8, R3, R9, R2 ;  /* 0x0000000903087227 */ /* 0x000fcc00078e0002 */
[----:B------:R-:W-:-:S04]  /*0200*/  IMAD.HI.U32 R3, R8, R5, RZ ;  /* 0x0000000508037227 */ /* 0x000fc800078e00ff */
[----:B------:R-:W-:-:S04]  /*0210*/  IMAD.MOV R2, RZ, RZ, -R3 ;  /* 0x000000ffff027224 */ /* 0x000fc800078e0a03 */
[----:B------:R-:W-:-:S05]  /*0220*/  IMAD R5, R20, R2, R5 ;  /* 0x0000000214057224 */ /* 0x000fca00078e0205 */
[----:B------:R-:W-:-:S13]  /*0230*/  ISETP.GE.U32.AND P0, PT, R5, R20, PT ;  /* 0x000000140500720c */ /* 0x000fda0003f06070 */
[----:B------:R-:W-:Y:S01]  /*0240*/  @P0 IADD3 R5, PT, PT, -R20, R5, RZ ;  /* 0x0000000514050210 */ /* 0x000fe20007ffe1ff */
[----:B------:R-:W-:-:S03]  /*0250*/  @P0 VIADD R3, R3, 0x1 ;  /* 0x0000000103030836 */ /* 0x000fc60000000000 */
[----:B------:R-:W-:-:S13]  /*0260*/  ISETP.GE.U32.AND P1, PT, R5, R20, PT ;  /* 0x000000140500720c */ /* 0x000fda0003f26070 */
[----:B------:R-:W-:Y:S01]  /*0270*/  @P1 VIADD R3, R3, 0x1 ;  /* 0x0000000103031836 */ /* 0x000fe20000000000 */
[----:B------:R-:W-:-:S04]  /*0280*/  @!P2 LOP3.LUT R3, RZ, R20, RZ, 0x33, !PT ;  /* 0x00000014ff03a212 */ /* 0x000fc800078e33ff */
[----:B------:R-:W-:-:S04]  /*0290*/  IADD3 R8, PT, PT, R6, R3, RZ ;  /* 0x0000000306087210 */ /* 0x000fc80007ffe0ff */
[C---:B------:R-:W-:Y:S02]  /*02a0*/  LOP3.LUT R2, R8.reuse, 0x3, RZ, 0xc0, !PT ;  /* 0x0000000308027812 */ /* 0x040fe400078ec0ff */
[----:B------:R-:W-:Y:S02]  /*02b0*/  ISETP.GE.U32.AND P1, PT, R8, 0x3, PT ;  /* 0x000000030800780c */ /* 0x000fe40003f26070 */
[----:B------:R-:W-:Y:S02]  /*02c0*/  ISETP.NE.AND P0, PT, R2, 0x3, PT ;  /* 0x000000030200780c */ /* 0x000fe40003f05270 */
[----:B------:R-:W-:-:S11]  /*02d0*/  CS2R R2, SRZ ;  /* 0x0000000000027805 */ /* 0x000fd6000001ff00 */
[----:B------:R-:W-:Y:S05]  /*02e0*/  @!P0 BRA `(.L_x_3) ;  /* 0x00000000003c8947 */ /* 0x000fea0003800000 */
[----:B------:R-:W0:Y:S01]  /*02f0*/  LDC.64 R6, c[0x0][0x380] ;  /* 0x0000e000ff067b82 */ /* 0x000e220000000a00 */
[----:B------:R-:W-:-:S05]  /*0300*/  VIADD R2, R8, 0x1 ;  /* 0x0000000108027836 */ /* 0x000fca0000000000 */
[----:B------:R-:W-:Y:S02]  /*0310*/  LOP3.LUT R8, R2, 0x3, RZ, 0xc0, !PT ;  /* 0x0000000302087812 */ /* 0x000fe400078ec0ff */
[----:B------:R-:W-:Y:S01]  /*0320*/  CS2R R2, SRZ ;  /* 0x0000000000027805 */ /* 0x000fe2000001ff00 */
[----:B------:R-:W1:Y:S02]  /*0330*/  LDC.64 R4, c[0x0][0x388] ;  /* 0x0000e200ff047b82 */ /* 0x000e640000000a00 */
[----:B------:R-:W-:-:S07]  /*0340*/  IMAD.MOV R12, RZ, RZ, -R8 ;  /* 0x000000ffff0c7224 */ /* 0x000fce00078e0a08 */
.L_x_4:
[----:B-1----:R-:W-:-:S04]  /*0350*/  IMAD.WIDE R8, R25, 0x8, R4 ;  /* 0x0000000819087825 */ /* 0x002fc800078e0204 */
[----:B0-----:R-:W-:Y:S02]  /*0360*/  IMAD.WIDE R10, R25, 0x8, R6 ;  /* 0x00000008190a7825 */ /* 0x001fe400078e0206 */
[----:B------:R-:W2:Y:S04]  /*0370*/  LDG.E.64 R8, desc[UR6][R8.64] ;  /* 0x0000000608087981 */ /* 0x000ea8000c1e1b00 */
[----:B------:R-:W2:Y:S01]  /*0380*/  LDG.E.64 R10, desc[UR6][R10.64] ;  /* 0x000000060a0a7981 */ /* 0x000ea2000c1e1b00 */
[----:B------:R-:W-:Y:S01]  /*0390*/  IADD3 R12, PT, PT, R12, 0x1, RZ ;  /* 0x000000010c0c7810 */ /* 0x000fe20007ffe0ff */
[----:B------:R-:W-:-:S03]  /*03a0*/  IMAD.IADD R25, R20, 0x1, R25 ;  /* 0x0000000114197824 */ /* 0x000fc600078e0219 */
[----:B------:R-:W-:Y:S01]  /*03b0*/  ISETP.NE.AND P0, PT, R12, RZ, PT ;  /* 0x000000ff0c00720c */ /* 0x000fe20003f05270 */
[----:B--2---:R-:W-:-:S12]  /*03c0*/  DFMA R2, R10, R8, R2 ;  /* 0x000000080a02722b */ /* 0x004fd80000000002 */
[----:B------:R-:W-:Y:S05]  /*03d0*/  @P0 BRA `(.L_x_4) ;  /* 0xfffffffc00dc0947 */ /* 0x000fea000383ffff */
.L_x_3:
[----:B------:R-:W-:Y:S05]  /*03e0*/  BSYNC.RECONVERGENT B1 ;  /* 0x0000000000017941 */ /* 0x000fea0003800200 */
.L_x_2:
[----:B------:R-:W-:Y:S04]  /*03f0*/  BSSY.RECONVERGENT B1, `(.L_x_5) ;  /* 0x000001b000017945 */ /* 0x000fe80003800200 */
[----:B------:R-:W-:Y:S05]  /*0400*/  @!P1 BRA `(.L_x_6) ;  /* 0x0000000000649947 */ /* 0x000fea0003800000 */
.L_x_7:
[----:B------:R-:W0:Y:S08]  /*0410*/  LDC.64 R4, c[0x0][0x380] ;  /* 0x0000e000ff047b82 */ /* 0x000e300000000a00 */
[----:B------:R-:W1:Y:S01]  /*0420*/  LDC.64 R6, c[0x0][0x388] ;  /* 0x0000e200ff067b82 */ /* 0x000e620000000a00 */
[----:B0-----:R-:W-:-:S05]  /*0430*/  IMAD.WIDE R16, R25, 0x8, R4 ;  /* 0x0000000819107825 */ /* 0x001fca00078e0204 */
[----:B------:R-:W2:Y:S01]  /*0440*/  LDG.E.64 R4, desc[UR6][R16.64] ;  /* 0x0000000610047981 */ /* 0x000ea2000c1e1b00 */
[----:B-1----:R-:W-:-:S05]  /*0450*/  IMAD.WIDE R8, R25, 0x8, R6 ;  /* 0x0000000819087825 */ /* 0x002fca00078e0206 */
[----:B------:R-:W2:Y:S01]  /*0460*/  LDG.E.64 R6, desc[UR6][R8.64] ;  /* 0x0000000608067981 */ /* 0x000ea2000c1e1b00 */
[----:B------:R-:W-:-:S04]  /*0470*/  IMAD.WIDE R28, R20, 0x8, R16 ;  /* 0x00000008141c7825 */ /* 0x000fc800078e0210 */
[C---:B------:R-:W-:Y:S02]  /*0480*/  IMAD.WIDE R26, R20.reuse, 0x8, R8 ;  /* 0x00000008141a7825 */ /* 0x040fe400078e0208 */
[----:B------:R0:W3:Y:S04]  /*0490*/  LDG.E.64 R8, desc[UR6][R28.64] ;  /* 0x000000061c087981 */ /* 0x0000e8000c1e1b00 */
[----:B------:R1:W3:Y:S01]  /*04a0*/  LDG.E.64 R10, desc[UR6][R26.64] ;  /* 0x000000061a0a7981 */ /* 0x0002e2000c1e1b00 */
[----:B0-----:R-:W-:-:S04]  /*04b0*/  IMAD.WIDE R28, R20, 0x8, R28 ;  /* 0x00000008141c7825 */ /* 0x001fc800078e021c */
[C---:B-1----:R-:W-:Y:S01]  /*04c0*/  IMAD.WIDE R26, R20.reuse, 0x8, R26 ;  /* 0x00000008141a7825 */ /* 0x042fe200078e021a */
[----:B------:R-:W4:Y:S04]  /*04d0*/  LDG.E.64 R12, desc[UR6][R28.64] ;  /* 0x000000061c0c7981 */ /* 0x000f28000c1e1b00 */
[----:B------:R-:W4:Y:S01]  /*04e0*/  LDG.E.64 R14, desc[UR6][R26.64] ;  /* 0x000000061a0e7981 */ /* 0x000f22000c1e1b00 */
[----:B------:R-:W-:-:S04]  /*04f0*/  IMAD.WIDE R18, R20, 0x8, R28 ;  /* 0x0000000814127825 */ /* 0x000fc800078e021c */
[C---:B------:R-:W-:Y:S02]  /*0500*/  IMAD.WIDE R16, R20.reuse, 0x8, R26 ;  /* 0x0000000814107825 */ /* 0x040fe400078e021a */
[----:B------:R-:W5:Y:S04]  /*0510*/  LDG.E.64 R18, desc[UR6][R18.64] ;  /* 0x0000000612127981 */ /* 0x000f68000c1e1b00 */
[----:B------:R-:W5:Y:S01]  /*0520*/  LDG.E.64 R16, desc[UR6][R16.64] ;  /* 0x0000000610107981 */ /* 0x000f62000c1e1b00 */
[----:B------:R-:W-:-:S04]  /*0530*/  LEA R25, R20, R25, 0x2 ;  /* 0x0000001914197211 */ /* 0x000fc800078e10ff */
[----:B------:R-:W-:Y:S01]  /*0540*/  ISETP.GE.AND P0, PT, R25, UR5, PT ;  /* 0x0000000519007c0c */ /* 0x000fe2000bf06270 */
[----:B--2---:R-:W-:-:S08]  /*0550*/  DFMA R4, R4, R6, R2 ;  /* 0x000000060404722b */ /* 0x004fd00000000002 */
[----:B---3--:R-:W-:-:S08]  /*0560*/  DFMA R4, R8, R10, R4 ;  /* 0x0000000a0804722b */ /* 0x008fd00000000004 */
[----:B----4-:R-:W-:-:S08]  /*0570*/  DFMA R4, R12, R14, R4 ;  /* 0x0000000e0c04722b */ /* 0x010fd00000000004 */
[----:B-----5:R-:W-:Y:S01]  /*0580*/  DFMA R2, R18, R16, R4 ;  /* 0x000000101202722b */ /* 0x020fe20000000004 */
[----:B------:R-:W-:Y:S10]  /*0590*/  @!P0 BRA `(.L_x_7) ;  /* 0xfffffffc009c8947 */ /* 0x000ff4000383ffff */
.L_x_6:
[----:B------:R-:W-:Y:S05]  /*05a0*/  BSYNC.RECONVERGENT B1 ;  /* 0x0000000000017941 */ /* 0x000fea0003800200 */
.L_x_5:
[----:B------:R0:W-:Y:S02]  /*05b0*/  STS.64 [R23], R2 ;  /* 0x0000000217007388 */ /* 0x0001e40000000a00 */
.L_x_1:
[----:B------:R-:W-:Y:S05]  /*05c0*/  BSYNC.RECONVERGENT B0 ;  /* 0x0000000000007941 */ /* 0x000fea0003800200 */
.L_x_0:
[----:B------:R-:W-:Y:S01]  /*05d0*/  BAR.SYNC.DEFER_BLOCKING 0x0 ;  /* 0x0000000000007b1d */ /* 0x000fe20000010000 */
[----:B------:R-:W-:Y:S02]  /*05e0*/  ISETP.GE.U32.AND P1, PT, R21, 0x2, PT ;  /* 0x000000021500780c */ /* 0x000fe40003f26070 */
[----:B------:R-:W-:-:S11]  /*05f0*/  ISETP.NE.AND P0, PT, R0, RZ, PT ;  /* 0x000000ff0000720c */ /* 0x000fd60003f05270 */
[----:B------:R-:W-:Y:S05]  /*0600*/  @!P1 BRA `(.L_x_8) ;  /* 0x00000000002c9947 */ /* 0x000fea0003800000 */
.L_x_9:
[----:B------:R-:W-:-:S04]  /*0610*/  SHF.R.U32.HI R7, RZ, 0x1, R21 ;  /* 0x00000001ff077819 */ /* 0x000fc80000011615 */
[----:B------:R-:W-:-:S13]  /*0620*/  ISETP.GE.U32.AND P1, PT, R0, R7, PT ;  /* 0x000000070000720c */ /* 0x000fda0003f26070 */
[----:B------:R-:W-:Y:S01]  /*0630*/  @!P1 IMAD R6, R7, 0x8, R23 ;  /* 0x0000000807069824 */ /* 0x000fe200078e0217 */
[----:B------:R-:W-:Y:S04]  /*0640*/  @!P1 LDS.64 R4, [R23] ;  /* 0x0000000017049984 */ /* 0x000fe80000000a00 */
[----:B0-----:R-:W0:Y:S02]  /*0650*/  @!P1 LDS.64 R2, [R6] ;  /* 0x0000000006029984 */ /* 0x001e240000000a00 */
[----:B0-----:R-:W-:-:S07]  /*0660*/  @!P1 DADD R2, R2, R4 ;  /* 0x0000000002029229 */ /* 0x001fce0000000004 */
[----:B------:R1:W-:Y:S01]  /*0670*/  @!P1 STS.64 [R23], R2 ;  /* 0x0000000217009388 */ /* 0x0003e20000000a00 */
[----:B------:R-:W-:Y:S01]  /*0680*/  BAR.SYNC.DEFER_BLOCKING 0x0 ;  /* 0x0000000000007b1d */ /* 0x000fe20000010000 */
[----:B------:R-:W-:Y:S02]  /*0690*/  ISETP.GT.U32.AND P1, PT, R21, 0x3, PT ;  /* 0x000000031500780c */ /* 0x000fe40003f24070 */
[----:B------:R-:W-:-:S11]  /*06a0*/  MOV R21, R7 ;  /* 0x0000000700157202 */ /* 0x000fd60000000f00 */
[----:B-1----:R-:W-:Y:S05]  /*06b0*/  @P1 BRA `(.L_x_9) ;  /* 0xfffffffc00d41947 */ /* 0x002fea000383ffff */
.L_x_8:
[----:B------:R-:W-:Y:S05]  /*06c0*/  @P0 EXIT ;  /* 0x000000000000094d */ /* 0x000fea0003800000 */
[----:B------:R-:W1:Y:S01]  /*06d0*/  S2UR UR5, SR_CgaCtaId ;  /* 0x00000000000579c3 */ /* 0x000e620000008800 */
[----:B------:R-:W-:-:S07]  /*06e0*/  UMOV UR4, 0x400 ;  /* 0x0000040000047882 */ /* 0x000fce0000000000 */
[----:B------:R-:W2:Y:S01]  /*06f0*/  LDC.64 R4, c[0x0][0x390] ;  /* 0x0000e400ff047b82 */ /* 0x000ea20000000a00 */
[----:B-1----:R-:W-:-:S09]  /*0700*/  ULEA UR4, UR5, UR4, 0x18 ;  /* 0x0000000405047291 */ /* 0x002fd2000f8ec0ff */
[----:B0-----:R-:W2:Y:S04]  /*0710*/  LDS.64 R2, [UR4] ;  /* 0x00000004ff027984 */ /* 0x001ea80008000a00 */
[----:B--2---:R-:W-:Y:S01]  /*0720*/  REDG.E.ADD.F64.RN.STRONG.GPU desc[UR6][R4.64], R2 ;  /* 0x00000002040079a6 */ /* 0x004fe2000c12ff06 */
[----:B------:R-:W-:Y:S05]  /*0730*/  EXIT ;  /* 0x000000000000794d */ /* 0x000fea0003800000 */
.L_x_10:
[----:B------:R-:W-:-:S00]  /*0740*/  BRA `(.L_x_10) ;  /* 0xfffffffc00fc7947 */ /* 0x000fc0000383ffff */
[----:B------:R-:W-:-:S00]  /*0750*/  NOP ;  /* 0x0000000000007918 */ /* 0x000fc00000000000 */
        /* <DEDUP_REMOVED lines=10> */
.L_x_11:


//--------------------- .nv.shared._Z10dotProductPdS_S_i --------------------------
	.section	.nv.shared._Z10dotProductPdS_S_i,"aw",@nobits
	.sectionflags	@""
	.align	8
.nv.shared._Z10dotProductPdS_S_i:
	.zero		3072


//--------------------- .nv.shared.reserved.0     --------------------------
	.section	.nv.shared.reserved.0,"aw",@nobits
	.weak		__nv_reservedSMEM_offset_0_alias
	.size		__nv_reservedSMEM_offset_0_alias, 0, 64
	.other		__nv_reservedSMEM_offset_0_alias,@"STO_CUDA_RESERVED_SHARED STV_DEFAULT"
__nv_reservedSMEM_offset_0_alias:
	.zero		0
	.zero		64


//--------------------- .nv.constant0._Z10dotProductPdS_S_i --------------------------
	.section	.nv.constant0._Z10dotProductPdS_S_i,"a",@progbits
	.sectionflags	@""
	.align	4
.nv.constant0._Z10dotProductPdS_S_i:
	.zero		924


//--------------------- SYMBOLS --------------------------

	.type		.nv.reservedSmem.offset0,@object
	.size		.nv.reservedSmem.offset0,0x4
	.type		.nv.reservedSmem.cap,@object
	.size		.nv.reservedSmem.cap,0x4
